//
// Generated by NVIDIA NVVM Compiler
//
// Compiler Build ID: CL-36424714
// Cuda compilation tools, release 13.0, V13.0.88
// Based on NVVM 20.0.0
//

.version 9.0
.target sm_100
.address_size 64

	// .globl	_Z6VecMulPdS_S_

.visible .entry _Z6VecMulPdS_S_(
	.param .u64 .ptr .align 1 _Z6VecMulPdS_S__param_0,
	.param .u64 .ptr .align 1 _Z6VecMulPdS_S__param_1,
	.param .u64 .ptr .align 1 _Z6VecMulPdS_S__param_2
)
{
	.reg .pred 	%p<2>;
	.reg .b32 	%r<9>;
	.reg .b64 	%rd<12>;
	.reg .b64 	%fd<49>;

	ld.param.u64 	%rd4, [_Z6VecMulPdS_S__param_0];
	ld.param.u64 	%rd5, [_Z6VecMulPdS_S__param_1];
	ld.param.u64 	%rd6, [_Z6VecMulPdS_S__param_2];
	cvta.to.global.u64 	%rd7, %rd6;
	cvta.to.global.u64 	%rd8, %rd5;
	cvta.to.global.u64 	%rd9, %rd4;
	mov.u32 	%r4, %ntid.x;
	mov.u32 	%r5, %ctaid.x;
	mov.u32 	%r6, %tid.x;
	mad.lo.s32 	%r7, %r4, %r5, %r6;
	mul.wide.s32 	%rd10, %r7, 8;
	add.s64 	%rd1, %rd9, %rd10;
	add.s64 	%rd2, %rd8, %rd10;
	mul.wide.u32 	%rd11, %r7, 8;
	add.s64 	%rd3, %rd7, %rd11;
	mov.b32 	%r8, 0;
$L__BB0_1:
	ld.global.f64 	%fd1, [%rd1];
	ld.global.f64 	%fd2, [%rd2];
	mul.f64 	%fd3, %fd1, %fd2;
	st.global.f64 	[%rd3], %fd3;
	ld.global.f64 	%fd4, [%rd1];
	ld.global.f64 	%fd5, [%rd2];
	mul.f64 	%fd6, %fd4, %fd5;
	st.global.f64 	[%rd3], %fd6;
	ld.global.f64 	%fd7, [%rd1];
	ld.global.f64 	%fd8, [%rd2];
	mul.f64 	%fd9, %fd7, %fd8;
	st.global.f64 	[%rd3], %fd9;
	ld.global.f64 	%fd10, [%rd1];
	ld.global.f64 	%fd11, [%rd2];
	mul.f64 	%fd12, %fd10, %fd11;
	st.global.f64 	[%rd3], %fd12;
	ld.global.f64 	%fd13, [%rd1];
	ld.global.f64 	%fd14, [%rd2];
	mul.f64 	%fd15, %fd13, %fd14;
	st.global.f64 	[%rd3], %fd15;
	ld.global.f64 	%fd16, [%rd1];
	ld.global.f64 	%fd17, [%rd2];
	mul.f64 	%fd18, %fd16, %fd17;
	st.global.f64 	[%rd3], %fd18;
	ld.global.f64 	%fd19, [%rd1];
	ld.global.f64 	%fd20, [%rd2];
	mul.f64 	%fd21, %fd19, %fd20;
	st.global.f64 	[%rd3], %fd21;
	ld.global.f64 	%fd22, [%rd1];
	ld.global.f64 	%fd23, [%rd2];
	mul.f64 	%fd24, %fd22, %fd23;
	st.global.f64 	[%rd3], %fd24;
	ld.global.f64 	%fd25, [%rd1];
	ld.global.f64 	%fd26, [%rd2];
	mul.f64 	%fd27, %fd25, %fd26;
	st.global.f64 	[%rd3], %fd27;
	ld.global.f64 	%fd28, [%rd1];
	ld.global.f64 	%fd29, [%rd2];
	mul.f64 	%fd30, %fd28, %fd29;
	st.global.f64 	[%rd3], %fd30;
	ld.global.f64 	%fd31, [%rd1];
	ld.global.f64 	%fd32, [%rd2];
	mul.f64 	%fd33, %fd31, %fd32;
	st.global.f64 	[%rd3], %fd33;
	ld.global.f64 	%fd34, [%rd1];
	ld.global.f64 	%fd35, [%rd2];
	mul.f64 	%fd36, %fd34, %fd35;
	st.global.f64 	[%rd3], %fd36;
	ld.global.f64 	%fd37, [%rd1];
	ld.global.f64 	%fd38, [%rd2];
	mul.f64 	%fd39, %fd37, %fd38;
	st.global.f64 	[%rd3], %fd39;
	ld.global.f64 	%fd40, [%rd1];
	ld.global.f64 	%fd41, [%rd2];
	mul.f64 	%fd42, %fd40, %fd41;
	st.global.f64 	[%rd3], %fd42;
	ld.global.f64 	%fd43, [%rd1];
	ld.global.f64 	%fd44, [%rd2];
	mul.f64 	%fd45, %fd43, %fd44;
	st.global.f64 	[%rd3], %fd45;
	ld.global.f64 	%fd46, [%rd1];
	ld.global.f64 	%fd47, [%rd2];
	mul.f64 	%fd48, %fd46, %fd47;
	st.global.f64 	[%rd3], %fd48;
	add.s32 	%r8, %r8, 16;
	setp.ne.s32 	%p1, %r8, 10000;
	@%p1 bra 	$L__BB0_1;
	ret;

}


// ===== COMPILED SASS (sm_100) =====

	.target	sm_100

	.elftype	@"ET_EXEC"


//--------------------- .note.nv.tkinfo           --------------------------
	.section	.note.nv.tkinfo,"",@"SHT_NOTE"
	.sectionflags	@"SHF_NOTE_NV_TKINFO"
	.tkinfo
        /*0018*/ 	.word	0x00000002
        /*0030*/ 	.string	""
        /*0030*/ 	.string	"ptxas"
        /*0030*/ 	.string	"Cuda compilation tools, release 13.0, V13.0.88"
        /*0030*/ 	.string	"Build cuda_13.0.r13.0/compiler.36424714_0"
        /*0030*/ 	.string	"-arch sm_100 -m 64 "



//--------------------- .note.nv.cuinfo           --------------------------
	.section	.note.nv.cuinfo,"",@"SHT_NOTE"
	.sectionflags	@"SHF_NOTE_NV_CUINFO"
        /*0018*/ 	.short	0x0002
        /*001a*/ 	.short	0x0064
        /*001c*/ 	.short	0x0082
	.zero		2


//--------------------- .nv.info                  --------------------------
	.section	.nv.info,"",@"SHT_CUDA_INFO"
	.align	4


	//----- nvinfo : EIATTR_REGCOUNT
	.align		4
        /*0000*/ 	.byte	0x04, 0x2f
        /*0002*/ 	.short	(.L_1 - .L_0)
	.align		4
.L_0:
        /*0004*/ 	.word	index@(_Z6VecMulPdS_S_)
        /*0008*/ 	.word	0x00000016


	//----- nvinfo : EIATTR_FRAME_SIZE
	.align		4
.L_1:
        /*000c*/ 	.byte	0x04, 0x11
        /*000e*/ 	.short	(.L_3 - .L_2)
	.align		4
.L_2:
        /*0010*/ 	.word	index@(_Z6VecMulPdS_S_)
        /*0014*/ 	.word	0x00000000


	//----- nvinfo : EIATTR_MIN_STACK_SIZE
	.align		4
.L_3:
        /*0018*/ 	.byte	0x04, 0x12
        /*001a*/ 	.short	(.L_5 - .L_4)
	.align		4
.L_4:
        /*001c*/ 	.word	index@(_Z6VecMulPdS_S_)
        /*0020*/ 	.word	0x00000000
.L_5:


//--------------------- .nv.compat                --------------------------
	.section	.nv.compat,"",@"SHT_CUDA_COMPAT_INFO"
	.align	4
        /*0000*/ 	.byte	0x02, 0x09, 0x00, 0x00, 0x02, 0x02, 0x01, 0x00, 0x02, 0x05, 0x05, 0x00, 0x03, 0x07, 0x01, 0x01
        /*0010*/ 	.byte	0x02, 0x03, 0x00, 0x00, 0x02, 0x06, 0x01, 0x00, 0x04, 0x0b, 0x08, 0x00, 0x01, 0x00, 0x00, 0x00
        /*0020*/ 	.byte	0x00, 0x00, 0x00, 0x00


//--------------------- .nv.info._Z6VecMulPdS_S_  --------------------------
	.section	.nv.info._Z6VecMulPdS_S_,"",@"SHT_CUDA_INFO"
	.sectionflags	@""
	.align	4


	//----- nvinfo : EIATTR_CUDA_API_VERSION
	.align		4
        /*0000*/ 	.byte	0x04, 0x37
        /*0002*/ 	.short	(.L_7 - .L_6)
.L_6:
        /*0004*/ 	.word	0x00000082


	//----- nvinfo : EIATTR_KPARAM_INFO
	.align		4
.L_7:
        /*0008*/ 	.byte	0x04, 0x17
        /*000a*/ 	.short	(.L_9 - .L_8)
.L_8:
        /*000c*/ 	.word	0x00000000
        /*0010*/ 	.short	0x0002
        /*0012*/ 	.short	0x0010
        /*0014*/ 	.byte	0x00, 0xf5, 0x21, 0x00


	//----- nvinfo : EIATTR_KPARAM_INFO
	.align		4
.L_9:
        /*0018*/ 	.byte	0x04, 0x17
        /*001a*/ 	.short	(.L_11 - .L_10)
.L_10:
        /*001c*/ 	.word	0x00000000
        /*0020*/ 	.short	0x0001
        /*0022*/ 	.short	0x0008
        /*0024*/ 	.byte	0x00, 0xf5, 0x21, 0x00


	//----- nvinfo : EIATTR_KPARAM_INFO
	.align		4
.L_11:
        /*0028*/ 	.byte	0x04, 0x17
        /*002a*/ 	.short	(.L_13 - .L_12)
.L_12:
        /*002c*/ 	.word	0x00000000
        /*0030*/ 	.short	0x0000
        /*0032*/ 	.short	0x0000
        /*0034*/ 	.byte	0x00, 0xf5, 0x21, 0x00


	//----- nvinfo : EIATTR_SPARSE_MMA_MASK
	.align		4
.L_13:
        /*0038*/ 	.byte	0x03, 0x50
        /*003a*/ 	.short	0x0000


	//----- nvinfo : EIATTR_MAXREG_COUNT
	.align		4
        /*003c*/ 	.byte	0x03, 0x1b
        /*003e*/ 	.short	0x00ff


	//----- nvinfo : EIATTR_MERCURY_ISA_VERSION
	.align		4
        /*0040*/ 	.byte	0x03, 0x5f
        /*0042*/ 	.short	0x0101


	//----- nvinfo : EIATTR_VRC_CTA_INIT_COUNT
	.align		4
        /*0044*/ 	.byte	0x02, 0x4a
	.zero		1
	.zero		1


	//----- nvinfo : EIATTR_EXIT_INSTR_OFFSETS
	.align		4
        /*0048*/ 	.byte	0x04, 0x1c
        /*004a*/ 	.short	(.L_15 - .L_14)


	//   ....[0]....
.L_14:
        /*004c*/ 	.word	0x00001500


	//----- nvinfo : EIATTR_CBANK_PARAM_SIZE
	.align		4
.L_15:
        /*0050*/ 	.byte	0x03, 0x19
        /*0052*/ 	.short	0x0018


	//----- nvinfo : EIATTR_PARAM_CBANK
	.align		4
        /*0054*/ 	.byte	0x04, 0x0a
        /*0056*/ 	.short	(.L_17 - .L_16)
	.align		4
.L_16:
        /*0058*/ 	.word	index@(.nv.constant0._Z6VecMulPdS_S_)
        /*005c*/ 	.short	0x0380
        /*005e*/ 	.short	0x0018


	//----- nvinfo : EIATTR_SW_WAR
	.align		4
.L_17:
        /*0060*/ 	.byte	0x04, 0x36
        /*0062*/ 	.short	(.L_19 - .L_18)
.L_18:
        /*0064*/ 	.word	0x00000008
.L_19:


//--------------------- .nv.callgraph             --------------------------
	.section	.nv.callgraph,"",@"SHT_CUDA_CALLGRAPH"
	.align	4
	.sectionentsize	8
	.align		4
        /*0000*/ 	.word	0x00000000
	.align		4
        /*0004*/ 	.word	0xffffffff
	.align		4
        /*0008*/ 	.word	0x00000000
	.align		4
        /*000c*/ 	.word	0xfffffffe
	.align		4
        /*0010*/ 	.word	0x00000000
	.align		4
        /*0014*/ 	.word	0xfffffffd
	.align		4
        /*0018*/ 	.word	0x00000000
	.align		4
        /*001c*/ 	.word	0xfffffffc


//--------------------- .text._Z6VecMulPdS_S_     --------------------------
	.section	.text._Z6VecMulPdS_S_,"ax",@progbits
	.align	128
        .global         _Z6VecMulPdS_S_
        .type           _Z6VecMulPdS_S_,@function
        .size           _Z6VecMulPdS_S_,(.L_x_2 - _Z6VecMulPdS_S_)
        .other          _Z6VecMulPdS_S_,@"STO_CUDA_ENTRY STV_DEFAULT"
_Z6VecMulPdS_S_:
.text._Z6VecMulPdS_S_:
[----:B------:R-:W-:Y:S01]  /*0000*/  LDC R1, c[0x0][0x37c] ;  /* 0x0000df00ff017b82 */ /* 0x000fe20000000800 */
[----:B------:R-:W0:Y:S07]  /*0010*/  S2R R9, SR_CTAID.X ;  /* 0x0000000000097919 */ /* 0x000e2e0000002500 */
[----:B------:R-:W1:Y:S01]  /*0020*/  LDC.64 R2, c[0x0][0x380] ;  /* 0x0000e000ff027b82 */ /* 0x000e620000000a00 */
[----:B------:R-:W0:Y:S01]  /*0030*/  LDCU UR4, c[0x0][0x360] ;  /* 0x00006c00ff0477ac */ /* 0x000e220008000800 */
[----:B------:R-:W0:Y:S01]  /*0040*/  S2R R0, SR_TID.X ;  /* 0x0000000000007919 */ /* 0x000e220000002100 */
[----:B------:R-:W2:Y:S05]  /*0050*/  LDCU.64 UR6, c[0x0][0x358] ;  /* 0x00006b00ff0677ac */ /* 0x000eaa0008000a00 */
[----:B------:R-:W3:Y:S08]  /*0060*/  LDC.64 R4, c[0x0][0x388] ;  /* 0x0000e200ff047b82 */ /* 0x000ef00000000a00 */
[----:B------:R-:W4:Y:S01]  /*0070*/  LDC.64 R6, c[0x0][0x390] ;  /* 0x0000e400ff067b82 */ /* 0x000f220000000a00 */
[----:B0-----:R-:W-:Y:S01]  /*0080*/  IMAD R9, R9, UR4, R0 ;  /* 0x0000000409097c24 */ /* 0x001fe2000f8e0200 */
[----:B------:R-:W-:-:S03]  /*0090*/  UMOV UR4, URZ ;  /* 0x000000ff00047c82 */ /* 0x000fc60008000000 */
[----:B-1----:R-:W-:-:S04]  /*00a0*/  IMAD.WIDE R2, R9, 0x8, R2 ;  /* 0x0000000809027825 */ /* 0x002fc800078e0202 */
[----:B---3--:R-:W-:-:S04]  /*00b0*/  IMAD.WIDE R4, R9, 0x8, R4 ;  /* 0x0000000809047825 */ /* 0x008fc800078e0204 */
[----:B--2-4-:R-:W-:-:S07]  /*00c0*/  IMAD.WIDE.U32 R6, R9, 0x8, R6 ;  /* 0x0000000809067825 */ /* 0x014fce00078e0006 */
.L_x_0:
[----:B0-----:R-:W2:Y:S04]  /*00d0*/  LDG.E.64 R8, desc[UR6][R2.64] ;  /* 0x0000000602087981 */ /* 0x001ea8000c1e1b00 */
[----:B------:R-:W2:Y:S02]  /*00e0*/  LDG.E.64 R10, desc[UR6][R4.64] ;  /* 0x00000006040a7981 */ /* 0x000ea4000c1e1b00 */
[----:B--2---:R-:W-:-:S07]  /*00f0*/  DMUL R8, R8, R10 ;  /* 0x0000000a08087228 */ /* 0x004fce0000000000 */
[----:B------:R0:W-:Y:S04]  /*0100*/  STG.E.64 desc[UR6][R6.64], R8 ;  /* 0x0000000806007986 */ /* 0x0001e8000c101b06 */
[----:B------:R-:W2:Y:S04]  /*0110*/  LDG.E.64 R10, desc[UR6][R2.64] ;  /* 0x00000006020a7981 */ /* 0x000ea8000c1e1b00 */
[----:B------:R-:W2:Y:S02]  /*0120*/  LDG.E.64 R12, desc[UR6][R4.64] ;  /* 0x00000006040c7981 */ /* 0x000ea4000c1e1b00 */
[----:B--2---:R-:W-:-:S07]  /*0130*/  DMUL R10, R10, R12 ;  /* 0x0000000c0a0a7228 */ /* 0x004fce0000000000 */
[----:B------:R1:W-:Y:S04]  /*0140*/  STG.E.64 desc[UR6][R6.64], R10 ;  /* 0x0000000a06007986 */ /* 0x0003e8000c101b06 */
[----:B------:R-:W2:Y:S04]  /*0150*/  LDG.E.64 R12, desc[UR6][R2.64] ;  /* 0x00000006020c7981 */ /* 0x000ea8000c1e1b00 */
[----:B------:R-:W2:Y:S02]  /*0160*/  LDG.E.64 R14, desc[UR6][R4.64] ;  /* 0x00000006040e7981 */ /* 0x000ea4000c1e1b00 */
[----:B--2---:R-:W-:-:S07]  /*0170*/  DMUL R12, R12, R14 ;  /* 0x0000000e0c0c7228 */ /* 0x004fce0000000000 */
[----:B------:R2:W-:Y:S04]  /*0180*/  STG.E.64 desc[UR6][R6.64], R12 ;  /* 0x0000000c06007986 */ /* 0x0005e8000c101b06 */
[----:B------:R-:W3:Y:S04]  /*0190*/  LDG.E.64 R14, desc[UR6][R2.64] ;  /* 0x00000006020e7981 */ /* 0x000ee8000c1e1b00 */
[----:B------:R-:W3:Y:S02]  /*01a0*/  LDG.E.64 R16, desc[UR6][R4.64] ;  /* 0x0000000604107981 */ /* 0x000ee4000c1e1b00 */
[----:B---3--:R-:W-:-:S07]  /*01b0*/  DMUL R14, R14, R16 ;  /* 0x000000100e0e7228 */ /* 0x008fce0000000000 */
[----:B------:R3:W-:Y:S04]  /*01c0*/  STG.E.64 desc[UR6][R6.64], R14 ;  /* 0x0000000e06007986 */ /* 0x0007e8000c101b06 */
[----:B0-----:R-:W4:Y:S04]  /*01d0*/  LDG.E.64 R8, desc[UR6][R2.64] ;  /* 0x0000000602087981 */ /* 0x001f28000c1e1b00 */
[----:B------:R-:W4:Y:S02]  /*01e0*/  LDG.E.64 R16, desc[UR6][R4.64] ;  /* 0x0000000604107981 */ /* 0x000f24000c1e1b00 */
[----:B----4-:R-:W-:-:S07]  /*01f0*/  DMUL R8, R8, R16 ;  /* 0x0000001008087228 */ /* 0x010fce0000000000 */
[----:B------:R0:W-:Y:S04]  /*0200*/  STG.E.64 desc[UR6][R6.64], R8 ;  /* 0x0000000806007986 */ /* 0x0001e8000c101b06 */
[----:B-1----:R-:W4:Y:S04]  /*0210*/  LDG.E.64 R10, desc[UR6][R2.64] ;  /* 0x00000006020a7981 */ /* 0x002f28000c1e1b00 */
[----:B------:R-:W4:Y:S02]  /*0220*/  LDG.E.64 R16, desc[UR6][R4.64] ;  /* 0x0000000604107981 */ /* 0x000f24000c1e1b00 */
[----:B----4-:R-:W-:-:S07]  /*0230*/  DMUL R10, R10, R16 ;  /* 0x000000100a0a7228 */ /* 0x010fce0000000000 */
[----:B------:R1:W-:Y:S04]  /*0240*/  STG.E.64 desc[UR6][R6.64], R10 ;  /* 0x0000000a06007986 */ /* 0x0003e8000c101b06 */
[----:B--2---:R-:W2:Y:S04]  /*0250*/  LDG.E.64 R12, desc[UR6][R2.64] ;  /* 0x00000006020c7981 */ /* 0x004ea8000c1e1b00 */
[----:B------:R-:W2:Y:S02]  /*0260*/  LDG.E.64 R16, desc[UR6][R4.64] ;  /* 0x0000000604107981 */ /* 0x000ea4000c1e1b00 */
[----:B--2---:R-:W-:-:S07]  /*0270*/  DMUL R12, R12, R16 ;  /* 0x000000100c0c7228 */ /* 0x004fce0000000000 */
[----:B------:R2:W-:Y:S04]  /*0280*/  STG.E.64 desc[UR6][R6.64], R12 ;  /* 0x0000000c06007986 */ /* 0x0005e8000c101b06 */
[----:B---3--:R-:W3:Y:S04]  /*0290*/  LDG.E.64 R14, desc[UR6][R2.64] ;  /* 0x00000006020e7981 */ /* 0x008ee8000c1e1b00 */
        /* <DEDUP_REMOVED lines=218> */
[----:B------:R-:W-:Y:S04]  /*1040*/  STG.E.64 desc[UR6][R6.64], R16 ;  /* 0x0000001006007986 */ /* 0x000fe8000c101b06 */
[----:B------:R-:W3:Y:S04]  /*1050*/  LDG.E.64 R10, desc[UR6][R2.64] ;  /* 0x00000006020a7981 */ /* 0x000ee8000c1e1b00 */
[----:B--2---:R-:W3:Y:S02]  /*1060*/  LDG.E.64 R12, desc[UR6][R4.64] ;  /* 0x00000006040c7981 */ /* 0x004ee4000c1e1b00 */
[----:B---3--:R-:W-:-:S07]  /*1070*/  DMUL R14, R10, R12 ;  /* 0x0000000c0a0e7228 */ /* 0x008fce0000000000 */
[----:B------:R1:W-:Y:S04]  /*1080*/  STG.E.64 desc[UR6][R6.64], R14 ;  /* 0x0000000e06007986 */ /* 0x0003e8000c101b06 */
[----:B------:R-:W2:Y:S04]  /*1090*/  LDG.E.64 R10, desc[UR6][R2.64] ;  /* 0x00000006020a7981 */ /* 0x000ea8000c1e1b00 */
[----:B------:R-:W2:Y:S02]  /*10a0*/  LDG.E.64 R12, desc[UR6][R4.64] ;  /* 0x00000006040c7981 */ /* 0x000ea4000c1e1b00 */
[----:B--2---:R-:W-:-:S07]  /*10b0*/  DMUL R18, R10, R12 ;  /* 0x0000000c0a127228 */ /* 0x004fce0000000000 */
[----:B------:R-:W-:Y:S04]  /*10c0*/  STG.E.64 desc[UR6][R6.64], R18 ;  /* 0x0000001206007986 */ /* 0x000fe8000c101b06 */
        /* <DEDUP_REMOVED lines=9> */
[----:B-1----:R-:W3:Y:S02]  /*1160*/  LDG.E.64 R14, desc[UR6][R4.64] ;  /* 0x00000006040e7981 */ /* 0x002ee4000c1e1b00 */
[----:B---3--:R-:W-:-:S07]  /*1170*/  DMUL R12, R12, R14 ;  /* 0x0000000e0c0c7228 */ /* 0x008fce0000000000 */
        /* <DEDUP_REMOVED lines=9> */
[----:B--2---:R-:W2:Y:S04]  /*1210*/  LDG.E.64 R10, desc[UR6][R2.64] ;  /* 0x00000006020a7981 */ /* 0x004ea8000c1e1b00 */
[----:B------:R-:W2:Y:S02]  /*1220*/  LDG.E.64 R16, desc[UR6][R4.64] ;  /* 0x0000000604107981 */ /* 0x000ea4000c1e1b00 */
[----:B--2---:R-:W-:-:S07]  /*1230*/  DMUL R10, R10, R16 ;  /* 0x000000100a0a7228 */ /* 0x004fce0000000000 */
[----:B------:R2:W-:Y:S04]  /*1240*/  STG.E.64 desc[UR6][R6.64], R10 ;  /* 0x0000000a06007986 */ /* 0x0005e8000c101b06 */
[----:B-1----:R-:W4:Y:S04]  /*1250*/  LDG.E.64 R12, desc[UR6][R2.64] ;  /* 0x00000006020c7981 */ /* 0x002f28000c1e1b00 */
[----:B------:R-:W4:Y:S02]  /*1260*/  LDG.E.64 R16, desc[UR6][R4.64] ;  /* 0x0000000604107981 */ /* 0x000f24000c1e1b00 */
[----:B----4-:R-:W-:-:S07]  /*1270*/  DMUL R12, R12, R16 ;  /* 0x000000100c0c7228 */ /* 0x010fce0000000000 */
        /* <DEDUP_REMOVED lines=29> */
[----:B-1----:R-:W2:Y:S04]  /*1450*/  LDG.E.64 R12, desc[UR6][R2.64] ;  /* 0x00000006020c7981 */ /* 0x002ea8000c1e1b00 */
[----:B------:R-:W2:Y:S02]  /*1460*/  LDG.E.64 R16, desc[UR6][R4.64] ;  /* 0x0000000604107981 */ /* 0x000ea4000c1e1b00 */
[----:B--2---:R-:W-:-:S07]  /*1470*/  DMUL R12, R12, R16 ;  /* 0x000000100c0c7228 */ /* 0x004fce0000000000 */
[----:B------:R0:W-:Y:S04]  /*1480*/  STG.E.64 desc[UR6][R6.64], R12 ;  /* 0x0000000c06007986 */ /* 0x0001e8000c101b06 */
[----:B---3--:R-:W2:Y:S04]  /*1490*/  LDG.E.64 R14, desc[UR6][R2.64] ;  /* 0x00000006020e7981 */ /* 0x008ea8000c1e1b00 */
[----:B------:R-:W2:Y:S01]  /*14a0*/  LDG.E.64 R16, desc[UR6][R4.64] ;  /* 0x0000000604107981 */ /* 0x000ea2000c1e1b00 */
[----:B------:R-:W-:-:S04]  /*14b0*/  UIADD3 UR4, UPT, UPT, UR4, 0x50, URZ ;  /* 0x0000005004047890 */ /* 0x000fc8000fffe0ff */
[----:B------:R-:W-:Y:S01]  /*14c0*/  UISETP.NE.AND UP0, UPT, UR4, 0x2710, UPT ;  /* 0x000027100400788c */ /* 0x000fe2000bf05270 */
[----:B--2---:R-:W-:-:S07]  /*14d0*/  DMUL R14, R14, R16 ;  /* 0x000000100e0e7228 */ /* 0x004fce0000000000 */
[----:B------:R0:W-:Y:S01]  /*14e0*/  STG.E.64 desc[UR6][R6.64], R14 ;  /* 0x0000000e06007986 */ /* 0x0001e2000c101b06 */
[----:B------:R-:W-:Y:S05]  /*14f0*/  BRA.U UP0, `(.L_x_0) ;  /* 0xffffffe900f47547 */ /* 0x000fea000b83ffff */
[----:B------:R-:W-:Y:S05]  /*1500*/  EXIT ;  /* 0x000000000000794d */ /* 0x000fea0003800000 */
.L_x_1:
[----:B------:R-:W-:-:S00]  /*1510*/  BRA `(.L_x_1) ;  /* 0xfffffffc00fc7947 */ /* 0x000fc0000383ffff */
[----:B------:R-:W-:-:S00]  /*1520*/  NOP ;  /* 0x0000000000007918 */ /* 0x000fc00000000000 */
        /* <DEDUP_REMOVED lines=13> */
.L_x_2:


//--------------------- .nv.shared.reserved.0     --------------------------
	.section	.nv.shared.reserved.0,"aw",@nobits
	.weak		__nv_reservedSMEM_offset_0_alias
	.size		__nv_reservedSMEM_offset_0_alias, 0, 64
	.other		__nv_reservedSMEM_offset_0_alias,@"STO_CUDA_RESERVED_SHARED STV_DEFAULT"
__nv_reservedSMEM_offset_0_alias:
	.zero		0
	.zero		64


//--------------------- .nv.constant0._Z6VecMulPdS_S_ --------------------------
	.section	.nv.constant0._Z6VecMulPdS_S_,"a",@progbits
	.sectionflags	@""
	.align	4
.nv.constant0._Z6VecMulPdS_S_:
	.zero		920


//--------------------- SYMBOLS --------------------------

	.type		.nv.reservedSmem.offset0,@object
	.size		.nv.reservedSmem.offset0,0x4
